//
// Generated by NVIDIA NVVM Compiler
//
// Compiler Build ID: CL-36424714
// Cuda compilation tools, release 13.0, V13.0.88
// Based on NVVM 20.0.0
//

.version 9.0
.target sm_100
.address_size 64

	// .globl	_Z12sumaParalelaPf
// _ZZ12sumaParalelaPfE16vectorCompartido has been demoted

.visible .entry _Z12sumaParalelaPf(
	.param .u64 .ptr .align 1 _Z12sumaParalelaPf_param_0
)
{
	.reg .pred 	%p<12>;
	.reg .b32 	%r<8>;
	.reg .b32 	%f<37>;
	.reg .b64 	%rd<7>;
	// demoted variable
	.shared .align 4 .b8 _ZZ12sumaParalelaPfE16vectorCompartido[8192];
	ld.param.u64 	%rd2, [_Z12sumaParalelaPf_param_0];
	cvta.to.global.u64 	%rd1, %rd2;
	mov.u32 	%r1, %tid.x;
	mul.wide.u32 	%rd3, %r1, 4;
	add.s64 	%rd4, %rd1, %rd3;
	ld.global.f32 	%f1, [%rd4];
	shl.b32 	%r3, %r1, 2;
	mov.u32 	%r4, _ZZ12sumaParalelaPfE16vectorCompartido;
	add.s32 	%r2, %r4, %r3;
	st.shared.f32 	[%r2], %f1;
	mov.u32 	%r5, %ntid.x;
	mul.wide.s32 	%rd5, %r5, 4;
	add.s64 	%rd6, %rd4, %rd5;
	ld.global.f32 	%f2, [%rd6];
	shl.b32 	%r6, %r5, 2;
	add.s32 	%r7, %r2, %r6;
	st.shared.f32 	[%r7], %f2;
	bar.sync 	0;
	ld.shared.f32 	%f3, [%r2+4096];
	ld.shared.f32 	%f4, [%r2];
	add.f32 	%f5, %f3, %f4;
	st.shared.f32 	[%r2], %f5;
	bar.sync 	0;
	setp.gt.u32 	%p1, %r1, 511;
	@%p1 bra 	$L__BB0_2;
	ld.shared.f32 	%f6, [%r2+2048];
	ld.shared.f32 	%f7, [%r2];
	add.f32 	%f8, %f6, %f7;
	st.shared.f32 	[%r2], %f8;
$L__BB0_2:
	bar.sync 	0;
	setp.gt.u32 	%p2, %r1, 255;
	@%p2 bra 	$L__BB0_4;
	ld.shared.f32 	%f9, [%r2+1024];
	ld.shared.f32 	%f10, [%r2];
	add.f32 	%f11, %f9, %f10;
	st.shared.f32 	[%r2], %f11;
$L__BB0_4:
	bar.sync 	0;
	setp.gt.u32 	%p3, %r1, 127;
	@%p3 bra 	$L__BB0_6;
	ld.shared.f32 	%f12, [%r2+512];
	ld.shared.f32 	%f13, [%r2];
	add.f32 	%f14, %f12, %f13;
	st.shared.f32 	[%r2], %f14;
$L__BB0_6:
	bar.sync 	0;
	setp.gt.u32 	%p4, %r1, 63;
	@%p4 bra 	$L__BB0_8;
	ld.shared.f32 	%f15, [%r2+256];
	ld.shared.f32 	%f16, [%r2];
	add.f32 	%f17, %f15, %f16;
	st.shared.f32 	[%r2], %f17;
$L__BB0_8:
	bar.sync 	0;
	setp.gt.u32 	%p5, %r1, 31;
	@%p5 bra 	$L__BB0_10;
	ld.shared.f32 	%f18, [%r2+128];
	ld.shared.f32 	%f19, [%r2];
	add.f32 	%f20, %f18, %f19;
	st.shared.f32 	[%r2], %f20;
$L__BB0_10:
	bar.sync 	0;
	setp.gt.u32 	%p6, %r1, 15;
	@%p6 bra 	$L__BB0_12;
	ld.shared.f32 	%f21, [%r2+64];
	ld.shared.f32 	%f22, [%r2];
	add.f32 	%f23, %f21, %f22;
	st.shared.f32 	[%r2], %f23;
$L__BB0_12:
	bar.sync 	0;
	setp.gt.u32 	%p7, %r1, 7;
	@%p7 bra 	$L__BB0_14;
	ld.shared.f32 	%f24, [%r2+32];
	ld.shared.f32 	%f25, [%r2];
	add.f32 	%f26, %f24, %f25;
	st.shared.f32 	[%r2], %f26;
$L__BB0_14:
	bar.sync 	0;
	setp.gt.u32 	%p8, %r1, 3;
	@%p8 bra 	$L__BB0_16;
	ld.shared.f32 	%f27, [%r2+16];
	ld.shared.f32 	%f28, [%r2];
	add.f32 	%f29, %f27, %f28;
	st.shared.f32 	[%r2], %f29;
$L__BB0_16:
	bar.sync 	0;
	setp.gt.u32 	%p9, %r1, 1;
	@%p9 bra 	$L__BB0_18;
	ld.shared.f32 	%f30, [%r2+8];
	ld.shared.f32 	%f31, [%r2];
	add.f32 	%f32, %f30, %f31;
	st.shared.f32 	[%r2], %f32;
$L__BB0_18:
	bar.sync 	0;
	setp.ne.s32 	%p10, %r1, 0;
	@%p10 bra 	$L__BB0_20;
	ld.shared.f32 	%f33, [_ZZ12sumaParalelaPfE16vectorCompartido+4];
	ld.shared.f32 	%f34, [%r2];
	add.f32 	%f35, %f33, %f34;
	st.shared.f32 	[%r2], %f35;
$L__BB0_20:
	setp.ne.s32 	%p11, %r1, 0;
	bar.sync 	0;
	@%p11 bra 	$L__BB0_22;
	ld.shared.f32 	%f36, [_ZZ12sumaParalelaPfE16vectorCompartido];
	st.global.f32 	[%rd1], %f36;
$L__BB0_22:
	ret;

}


// ===== COMPILED SASS (sm_100) =====

	.target	sm_100

	.elftype	@"ET_EXEC"


//--------------------- .note.nv.tkinfo           --------------------------
	.section	.note.nv.tkinfo,"",@"SHT_NOTE"
	.sectionflags	@"SHF_NOTE_NV_TKINFO"
	.tkinfo
        /*0018*/ 	.word	0x00000002
        /*0030*/ 	.string	""
        /*0030*/ 	.string	"ptxas"
        /*0030*/ 	.string	"Cuda compilation tools, release 13.0, V13.0.88"
        /*0030*/ 	.string	"Build cuda_13.0.r13.0/compiler.36424714_0"
        /*0030*/ 	.string	"-arch sm_100 -m 64 "



//--------------------- .note.nv.cuinfo           --------------------------
	.section	.note.nv.cuinfo,"",@"SHT_NOTE"
	.sectionflags	@"SHF_NOTE_NV_CUINFO"
        /*0018*/ 	.short	0x0002
        /*001a*/ 	.short	0x0064
        /*001c*/ 	.short	0x0082
	.zero		2


//--------------------- .nv.info                  --------------------------
	.section	.nv.info,"",@"SHT_CUDA_INFO"
	.align	4


	//----- nvinfo : EIATTR_REGCOUNT
	.align		4
        /*0000*/ 	.byte	0x04, 0x2f
        /*0002*/ 	.short	(.L_1 - .L_0)
	.align		4
.L_0:
        /*0004*/ 	.word	index@(_Z12sumaParalelaPf)
        /*0008*/ 	.word	0x0000000c


	//----- nvinfo : EIATTR_FRAME_SIZE
	.align		4
.L_1:
        /*000c*/ 	.byte	0x04, 0x11
        /*000e*/ 	.short	(.L_3 - .L_2)
	.align		4
.L_2:
        /*0010*/ 	.word	index@(_Z12sumaParalelaPf)
        /*0014*/ 	.word	0x00000000


	//----- nvinfo : EIATTR_MIN_STACK_SIZE
	.align		4
.L_3:
        /*0018*/ 	.byte	0x04, 0x12
        /*001a*/ 	.short	(.L_5 - .L_4)
	.align		4
.L_4:
        /*001c*/ 	.word	index@(_Z12sumaParalelaPf)
        /*0020*/ 	.word	0x00000000
.L_5:


//--------------------- .nv.compat                --------------------------
	.section	.nv.compat,"",@"SHT_CUDA_COMPAT_INFO"
	.align	4
        /*0000*/ 	.byte	0x02, 0x09, 0x00, 0x00, 0x02, 0x02, 0x01, 0x00, 0x02, 0x05, 0x05, 0x00, 0x03, 0x07, 0x01, 0x01
        /*0010*/ 	.byte	0x02, 0x03, 0x00, 0x00, 0x02, 0x06, 0x01, 0x00, 0x04, 0x0b, 0x08, 0x00, 0x09, 0x00, 0x00, 0x00
        /*0020*/ 	.byte	0x00, 0x00, 0x00, 0x00


//--------------------- .nv.info._Z12sumaParalelaPf --------------------------
	.section	.nv.info._Z12sumaParalelaPf,"",@"SHT_CUDA_INFO"
	.sectionflags	@""
	.align	4


	//----- nvinfo : EIATTR_CUDA_API_VERSION
	.align		4
        /*0000*/ 	.byte	0x04, 0x37
        /*0002*/ 	.short	(.L_7 - .L_6)
.L_6:
        /*0004*/ 	.word	0x00000082


	//----- nvinfo : EIATTR_KPARAM_INFO
	.align		4
.L_7:
        /*0008*/ 	.byte	0x04, 0x17
        /*000a*/ 	.short	(.L_9 - .L_8)
.L_8:
        /*000c*/ 	.word	0x00000000
        /*0010*/ 	.short	0x0000
        /*0012*/ 	.short	0x0000
        /*0014*/ 	.byte	0x00, 0xf5, 0x21, 0x00


	//----- nvinfo : EIATTR_SPARSE_MMA_MASK
	.align		4
.L_9:
        /*0018*/ 	.byte	0x03, 0x50
        /*001a*/ 	.short	0x0000


	//----- nvinfo : EIATTR_MAXREG_COUNT
	.align		4
        /*001c*/ 	.byte	0x03, 0x1b
        /*001e*/ 	.short	0x00ff


	//----- nvinfo : EIATTR_NUM_BARRIERS
	.align		4
        /*0020*/ 	.byte	0x02, 0x4c
        /*0022*/ 	.byte	0x01
	.zero		1


	//----- nvinfo : EIATTR_MERCURY_ISA_VERSION
	.align		4
        /*0024*/ 	.byte	0x03, 0x5f
        /*0026*/ 	.short	0x0101


	//----- nvinfo : EIATTR_VRC_CTA_INIT_COUNT
	.align		4
        /*0028*/ 	.byte	0x02, 0x4a
	.zero		1
	.zero		1


	//----- nvinfo : EIATTR_EXIT_INSTR_OFFSETS
	.align		4
        /*002c*/ 	.byte	0x04, 0x1c
        /*002e*/ 	.short	(.L_11 - .L_10)


	//   ....[0]....
.L_10:
        /*0030*/ 	.word	0x00000520


	//   ....[1]....
        /*0034*/ 	.word	0x00000560


	//----- nvinfo : EIATTR_CBANK_PARAM_SIZE
	.align		4
.L_11:
        /*0038*/ 	.byte	0x03, 0x19
        /*003a*/ 	.short	0x0008


	//----- nvinfo : EIATTR_PARAM_CBANK
	.align		4
        /*003c*/ 	.byte	0x04, 0x0a
        /*003e*/ 	.short	(.L_13 - .L_12)
	.align		4
.L_12:
        /*0040*/ 	.word	index@(.nv.constant0._Z12sumaParalelaPf)
        /*0044*/ 	.short	0x0380
        /*0046*/ 	.short	0x0008


	//----- nvinfo : EIATTR_SW_WAR
	.align		4
.L_13:
        /*0048*/ 	.byte	0x04, 0x36
        /*004a*/ 	.short	(.L_15 - .L_14)
.L_14:
        /*004c*/ 	.word	0x00000008
.L_15:


//--------------------- .nv.callgraph             --------------------------
	.section	.nv.callgraph,"",@"SHT_CUDA_CALLGRAPH"
	.align	4
	.sectionentsize	8
	.align		4
        /*0000*/ 	.word	0x00000000
	.align		4
        /*0004*/ 	.word	0xffffffff
	.align		4
        /*0008*/ 	.word	0x00000000
	.align		4
        /*000c*/ 	.word	0xfffffffe
	.align		4
        /*0010*/ 	.word	0x00000000
	.align		4
        /*0014*/ 	.word	0xfffffffd
	.align		4
        /*0018*/ 	.word	0x00000000
	.align		4
        /*001c*/ 	.word	0xfffffffc


//--------------------- .text._Z12sumaParalelaPf  --------------------------
	.section	.text._Z12sumaParalelaPf,"ax",@progbits
	.align	128
        .global         _Z12sumaParalelaPf
        .type           _Z12sumaParalelaPf,@function
        .size           _Z12sumaParalelaPf,(.L_x_1 - _Z12sumaParalelaPf)
        .other          _Z12sumaParalelaPf,@"STO_CUDA_ENTRY STV_DEFAULT"
_Z12sumaParalelaPf:
.text._Z12sumaParalelaPf:
[----:B------:R-:W-:Y:S01]  /*0000*/  LDC R1, c[0x0][0x37c] ;  /* 0x0000df00ff017b82 */ /* 0x000fe20000000800 */
[----:B------:R-:W0:Y:S07]  /*0010*/  S2R R0, SR_TID.X ;  /* 0x0000000000007919 */ /* 0x000e2e0000002100 */
[----:B------:R-:W0:Y:S01]  /*0020*/  LDC.64 R4, c[0x0][0x380] ;  /* 0x0000e000ff047b82 */ /* 0x000e220000000a00 */
[----:B------:R-:W1:Y:S07]  /*0030*/  LDCU.64 UR6, c[0x0][0x358] ;  /* 0x00006b00ff0677ac */ /* 0x000e6e0008000a00 */
[----:B------:R-:W2:Y:S01]  /*0040*/  LDC R3, c[0x0][0x360] ;  /* 0x0000d800ff037b82 */ /* 0x000ea20000000800 */
[----:B0-----:R-:W-:-:S04]  /*0050*/  IMAD.WIDE.U32 R4, R0, 0x4, R4 ;  /* 0x0000000400047825 */ /* 0x001fc800078e0004 */
[----:B--2---:R-:W-:Y:S02]  /*0060*/  IMAD.WIDE R6, R3, 0x4, R4 ;  /* 0x0000000403067825 */ /* 0x004fe400078e0204 */
[----:B-1----:R-:W2:Y:S04]  /*0070*/  LDG.E R5, desc[UR6][R4.64] ;  /* 0x0000000604057981 */ /* 0x002ea8000c1e1900 */
[----:B------:R-:W3:Y:S01]  /*0080*/  LDG.E R6, desc[UR6][R6.64] ;  /* 0x0000000606067981 */ /* 0x000ee2000c1e1900 */
[----:B------:R-:W0:Y:S01]  /*0090*/  S2UR UR5, SR_CgaCtaId ;  /* 0x00000000000579c3 */ /* 0x000e220000008800 */
[----:B------:R-:W-:Y:S01]  /*00a0*/  UMOV UR4, 0x400 ;  /* 0x0000040000047882 */ /* 0x000fe20000000000 */
[C---:B------:R-:W-:Y:S02]  /*00b0*/  ISETP.GT.U32.AND P0, PT, R0.reuse, 0x1ff, PT ;  /* 0x000001ff0000780c */ /* 0x040fe40003f04070 */
[----:B------:R-:W-:Y:S01]  /*00c0*/  ISETP.GT.U32.AND P1, PT, R0, 0xff, PT ;  /* 0x000000ff0000780c */ /* 0x000fe20003f24070 */
[----:B0-----:R-:W-:-:S06]  /*00d0*/  ULEA UR4, UR5, UR4, 0x18 ;  /* 0x0000000405047291 */ /* 0x001fcc000f8ec0ff */
[----:B------:R-:W-:-:S04]  /*00e0*/  LEA R2, R0, UR4, 0x2 ;  /* 0x0000000400027c11 */ /* 0x000fc8000f8e10ff */
[----:B------:R-:W-:Y:S01]  /*00f0*/  LEA R3, R3, R2, 0x2 ;  /* 0x0000000203037211 */ /* 0x000fe200078e10ff */
[----:B--2---:R-:W-:Y:S04]  /*0100*/  STS [R2], R5 ;  /* 0x0000000502007388 */ /* 0x004fe80000000800 */
[----:B---3--:R-:W-:Y:S01]  /*0110*/  STS [R3], R6 ;  /* 0x0000000603007388 */ /* 0x008fe20000000800 */
[----:B------:R-:W-:Y:S06]  /*0120*/  BAR.SYNC.DEFER_BLOCKING 0x0 ;  /* 0x0000000000007b1d */ /* 0x000fec0000010000 */
[----:B------:R-:W-:Y:S04]  /*0130*/  LDS R8, [R2+0x1000] ;  /* 0x0010000002087984 */ /* 0x000fe80000000800 */
[----:B------:R-:W0:Y:S02]  /*0140*/  LDS R9, [R2] ;  /* 0x0000000002097984 */ /* 0x000e240000000800 */
[----:B0-----:R-:W-:-:S05]  /*0150*/  FADD R9, R8, R9 ;  /* 0x0000000908097221 */ /* 0x001fca0000000000 */
[----:B------:R-:W-:Y:S01]  /*0160*/  STS [R2], R9 ;  /* 0x0000000902007388 */ /* 0x000fe20000000800 */
[----:B------:R-:W-:Y:S06]  /*0170*/  BAR.SYNC.DEFER_BLOCKING 0x0 ;  /* 0x0000000000007b1d */ /* 0x000fec0000010000 */
[----:B------:R-:W-:Y:S04]  /*0180*/  @!P0 LDS R4, [R2+0x800] ;  /* 0x0008000002048984 */ /* 0x000fe80000000800 */
[----:B------:R-:W0:Y:S02]  /*0190*/  @!P0 LDS R7, [R2] ;  /* 0x0000000002078984 */ /* 0x000e240000000800 */
[----:B0-----:R-:W-:-:S05]  /*01a0*/  @!P0 FADD R7, R4, R7 ;  /* 0x0000000704078221 */ /* 0x001fca0000000000 */
[----:B------:R-:W-:Y:S01]  /*01b0*/  @!P0 STS [R2], R7 ;  /* 0x0000000702008388 */ /* 0x000fe20000000800 */
[----:B------:R-:W-:Y:S01]  /*01c0*/  BAR.SYNC.DEFER_BLOCKING 0x0 ;  /* 0x0000000000007b1d */ /* 0x000fe20000010000 */
[----:B------:R-:W-:-:S05]  /*01d0*/  ISETP.GT.U32.AND P0, PT, R0, 0x7f, PT ;  /* 0x0000007f0000780c */ /* 0x000fca0003f04070 */
        /* <DEDUP_REMOVED lines=41> */
[----:B------:R-:W-:-:S05]  /*0470*/  ISETP.NE.AND P1, PT, R0, RZ, PT ;  /* 0x000000ff0000720c */ /* 0x000fca0003f25270 */
[----:B------:R-:W-:Y:S04]  /*0480*/  @!P0 LDS R4, [R2+0x8] ;  /* 0x0000080002048984 */ /* 0x000fe80000000800 */
[----:B------:R-:W0:Y:S02]  /*0490*/  @!P0 LDS R5, [R2] ;  /* 0x0000000002058984 */ /* 0x000e240000000800 */
[----:B0-----:R-:W-:-:S05]  /*04a0*/  @!P0 FADD R5, R4, R5 ;  /* 0x0000000504058221 */ /* 0x001fca0000000000 */
[----:B------:R-:W-:Y:S01]  /*04b0*/  @!P0 STS [R2], R5 ;  /* 0x0000000502008388 */ /* 0x000fe20000000800 */
[----:B------:R-:W-:Y:S06]  /*04c0*/  BAR.SYNC.DEFER_BLOCKING 0x0 ;  /* 0x0000000000007b1d */ /* 0x000fec0000010000 */
[----:B------:R-:W-:Y:S04]  /*04d0*/  @!P1 LDS R0, [UR4+0x4] ;  /* 0x00000404ff009984 */ /* 0x000fe80008000800 */
[----:B------:R-:W0:Y:S02]  /*04e0*/  @!P1 LDS R7, [R2] ;  /* 0x0000000002079984 */ /* 0x000e240000000800 */
[----:B0-----:R-:W-:-:S05]  /*04f0*/  @!P1 FADD R7, R0, R7 ;  /* 0x0000000700079221 */ /* 0x001fca0000000000 */
[----:B------:R0:W-:Y:S01]  /*0500*/  @!P1 STS [R2], R7 ;  /* 0x0000000702009388 */ /* 0x0001e20000000800 */
[----:B------:R-:W-:Y:S06]  /*0510*/  BAR.SYNC.DEFER_BLOCKING 0x0 ;  /* 0x0000000000007b1d */ /* 0x000fec0000010000 */
[----:B------:R-:W-:Y:S05]  /*0520*/  @P1 EXIT ;  /* 0x000000000000194d */ /* 0x000fea0003800000 */
[----:B------:R-:W1:Y:S01]  /*0530*/  LDS R5, [UR4] ;  /* 0x00000004ff057984 */ /* 0x000e620008000800 */
[----:B0-----:R-:W1:Y:S03]  /*0540*/  LDC.64 R2, c[0x0][0x380] ;  /* 0x0000e000ff027b82 */ /* 0x001e660000000a00 */
[----:B-1----:R-:W-:Y:S01]  /*0550*/  STG.E desc[UR6][R2.64], R5 ;  /* 0x0000000502007986 */ /* 0x002fe2000c101906 */
[----:B------:R-:W-:Y:S05]  /*0560*/  EXIT ;  /* 0x000000000000794d */ /* 0x000fea0003800000 */
.L_x_0:
[----:B------:R-:W-:-:S00]  /*0570*/  BRA `(.L_x_0) ;  /* 0xfffffffc00fc7947 */ /* 0x000fc0000383ffff */
[----:B------:R-:W-:-:S00]  /*0580*/  NOP ;  /* 0x0000000000007918 */ /* 0x000fc00000000000 */
[----:B------:R-:W-:-:S00]  /*0590*/  NOP ;  /* 0x0000000000007918 */ /* 0x000fc00000000000 */
[----:B------:R-:W-:-:S00]  /*05a0*/  NOP ;  /* 0x0000000000007918 */ /* 0x000fc00000000000 */
[----:B------:R-:W-:-:S00]  /*05b0*/  NOP ;  /* 0x0000000000007918 */ /* 0x000fc00000000000 */
[----:B------:R-:W-:-:S00]  /*05c0*/  NOP ;  /* 0x0000000000007918 */ /* 0x000fc00000000000 */
[----:B------:R-:W-:-:S00]  /*05d0*/  NOP ;  /* 0x0000000000007918 */ /* 0x000fc00000000000 */
[----:B------:R-:W-:-:S00]  /*05e0*/  NOP ;  /* 0x0000000000007918 */ /* 0x000fc00000000000 */
[----:B------:R-:W-:-:S00]  /*05f0*/  NOP ;  /* 0x0000000000007918 */ /* 0x000fc00000000000 */
.L_x_1:


//--------------------- .nv.shared._Z12sumaParalelaPf --------------------------
	.section	.nv.shared._Z12sumaParalelaPf,"aw",@nobits
	.sectionflags	@""
	.align	4
.nv.shared._Z12sumaParalelaPf:
	.zero		9216


//--------------------- .nv.shared.reserved.0     --------------------------
	.section	.nv.shared.reserved.0,"aw",@nobits
	.weak		__nv_reservedSMEM_offset_0_alias
	.size		__nv_reservedSMEM_offset_0_alias, 0, 64
	.other		__nv_reservedSMEM_offset_0_alias,@"STO_CUDA_RESERVED_SHARED STV_DEFAULT"
__nv_reservedSMEM_offset_0_alias:
	.zero		0
	.zero		64


//--------------------- .nv.constant0._Z12sumaParalelaPf --------------------------
	.section	.nv.constant0._Z12sumaParalelaPf,"a",@progbits
	.sectionflags	@""
	.align	4
.nv.constant0._Z12sumaParalelaPf:
	.zero		904


//--------------------- SYMBOLS --------------------------

	.type		.nv.reservedSmem.offset0,@object
	.size		.nv.reservedSmem.offset0,0x4
	.type		.nv.reservedSmem.cap,@object
	.size		.nv.reservedSmem.cap,0x4
